//
// Generated by NVIDIA NVVM Compiler
//
// Compiler Build ID: CL-36424714
// Cuda compilation tools, release 13.0, V13.0.88
// Based on NVVM 20.0.0
//

.version 9.0
.target sm_100
.address_size 64

	// .globl	_Z8sumArrayPfS_S_i

.visible .entry _Z8sumArrayPfS_S_i(
	.param .u64 .ptr .align 1 _Z8sumArrayPfS_S_i_param_0,
	.param .u64 .ptr .align 1 _Z8sumArrayPfS_S_i_param_1,
	.param .u64 .ptr .align 1 _Z8sumArrayPfS_S_i_param_2,
	.param .u32 _Z8sumArrayPfS_S_i_param_3
)
{
	.reg .pred 	%p<2>;
	.reg .b32 	%r<3>;
	.reg .b32 	%f<4>;
	.reg .b64 	%rd<11>;

	ld.param.u64 	%rd1, [_Z8sumArrayPfS_S_i_param_0];
	ld.param.u64 	%rd2, [_Z8sumArrayPfS_S_i_param_1];
	ld.param.u64 	%rd3, [_Z8sumArrayPfS_S_i_param_2];
	ld.param.u32 	%r2, [_Z8sumArrayPfS_S_i_param_3];
	mov.u32 	%r1, %tid.x;
	setp.ge.s32 	%p1, %r1, %r2;
	@%p1 bra 	$L__BB0_2;
	cvta.to.global.u64 	%rd4, %rd1;
	cvta.to.global.u64 	%rd5, %rd2;
	cvta.to.global.u64 	%rd6, %rd3;
	mul.wide.u32 	%rd7, %r1, 4;
	add.s64 	%rd8, %rd4, %rd7;
	ld.global.f32 	%f1, [%rd8];
	add.s64 	%rd9, %rd5, %rd7;
	ld.global.f32 	%f2, [%rd9];
	add.f32 	%f3, %f1, %f2;
	add.s64 	%rd10, %rd6, %rd7;
	st.global.f32 	[%rd10], %f3;
$L__BB0_2:
	ret;

}


// ===== COMPILED SASS (sm_100) =====

	.target	sm_100

	.elftype	@"ET_EXEC"


//--------------------- .note.nv.tkinfo           --------------------------
	.section	.note.nv.tkinfo,"",@"SHT_NOTE"
	.sectionflags	@"SHF_NOTE_NV_TKINFO"
	.tkinfo
        /*0018*/ 	.word	0x00000002
        /*0030*/ 	.string	""
        /*0030*/ 	.string	"ptxas"
        /*0030*/ 	.string	"Cuda compilation tools, release 13.0, V13.0.88"
        /*0030*/ 	.string	"Build cuda_13.0.r13.0/compiler.36424714_0"
        /*0030*/ 	.string	"-arch sm_100 -m 64 "



//--------------------- .note.nv.cuinfo           --------------------------
	.section	.note.nv.cuinfo,"",@"SHT_NOTE"
	.sectionflags	@"SHF_NOTE_NV_CUINFO"
        /*0018*/ 	.short	0x0002
        /*001a*/ 	.short	0x0064
        /*001c*/ 	.short	0x0082
	.zero		2


//--------------------- .nv.info                  --------------------------
	.section	.nv.info,"",@"SHT_CUDA_INFO"
	.align	4


	//----- nvinfo : EIATTR_REGCOUNT
	.align		4
        /*0000*/ 	.byte	0x04, 0x2f
        /*0002*/ 	.short	(.L_1 - .L_0)
	.align		4
.L_0:
        /*0004*/ 	.word	index@(_Z8sumArrayPfS_S_i)
        /*0008*/ 	.word	0x0000000c


	//----- nvinfo : EIATTR_FRAME_SIZE
	.align		4
.L_1:
        /*000c*/ 	.byte	0x04, 0x11
        /*000e*/ 	.short	(.L_3 - .L_2)
	.align		4
.L_2:
        /*0010*/ 	.word	index@(_Z8sumArrayPfS_S_i)
        /*0014*/ 	.word	0x00000000


	//----- nvinfo : EIATTR_MIN_STACK_SIZE
	.align		4
.L_3:
        /*0018*/ 	.byte	0x04, 0x12
        /*001a*/ 	.short	(.L_5 - .L_4)
	.align		4
.L_4:
        /*001c*/ 	.word	index@(_Z8sumArrayPfS_S_i)
        /*0020*/ 	.word	0x00000000
.L_5:


//--------------------- .nv.compat                --------------------------
	.section	.nv.compat,"",@"SHT_CUDA_COMPAT_INFO"
	.align	4
        /*0000*/ 	.byte	0x02, 0x09, 0x00, 0x00, 0x02, 0x02, 0x01, 0x00, 0x02, 0x05, 0x05, 0x00, 0x03, 0x07, 0x01, 0x01
        /*0010*/ 	.byte	0x02, 0x03, 0x00, 0x00, 0x02, 0x06, 0x01, 0x00, 0x04, 0x0b, 0x08, 0x00, 0x09, 0x00, 0x00, 0x00
        /*0020*/ 	.byte	0x00, 0x00, 0x00, 0x00


//--------------------- .nv.info._Z8sumArrayPfS_S_i --------------------------
	.section	.nv.info._Z8sumArrayPfS_S_i,"",@"SHT_CUDA_INFO"
	.sectionflags	@""
	.align	4


	//----- nvinfo : EIATTR_CUDA_API_VERSION
	.align		4
        /*0000*/ 	.byte	0x04, 0x37
        /*0002*/ 	.short	(.L_7 - .L_6)
.L_6:
        /*0004*/ 	.word	0x00000082


	//----- nvinfo : EIATTR_KPARAM_INFO
	.align		4
.L_7:
        /*0008*/ 	.byte	0x04, 0x17
        /*000a*/ 	.short	(.L_9 - .L_8)
.L_8:
        /*000c*/ 	.word	0x00000000
        /*0010*/ 	.short	0x0003
        /*0012*/ 	.short	0x0018
        /*0014*/ 	.byte	0x00, 0xf0, 0x11, 0x00


	//----- nvinfo : EIATTR_KPARAM_INFO
	.align		4
.L_9:
        /*0018*/ 	.byte	0x04, 0x17
        /*001a*/ 	.short	(.L_11 - .L_10)
.L_10:
        /*001c*/ 	.word	0x00000000
        /*0020*/ 	.short	0x0002
        /*0022*/ 	.short	0x0010
        /*0024*/ 	.byte	0x00, 0xf5, 0x21, 0x00


	//----- nvinfo : EIATTR_KPARAM_INFO
	.align		4
.L_11:
        /*0028*/ 	.byte	0x04, 0x17
        /*002a*/ 	.short	(.L_13 - .L_12)
.L_12:
        /*002c*/ 	.word	0x00000000
        /*0030*/ 	.short	0x0001
        /*0032*/ 	.short	0x0008
        /*0034*/ 	.byte	0x00, 0xf5, 0x21, 0x00


	//----- nvinfo : EIATTR_KPARAM_INFO
	.align		4
.L_13:
        /*0038*/ 	.byte	0x04, 0x17
        /*003a*/ 	.short	(.L_15 - .L_14)
.L_14:
        /*003c*/ 	.word	0x00000000
        /*0040*/ 	.short	0x0000
        /*0042*/ 	.short	0x0000
        /*0044*/ 	.byte	0x00, 0xf5, 0x21, 0x00


	//----- nvinfo : EIATTR_SPARSE_MMA_MASK
	.align		4
.L_15:
        /*0048*/ 	.byte	0x03, 0x50
        /*004a*/ 	.short	0x0000


	//----- nvinfo : EIATTR_MAXREG_COUNT
	.align		4
        /*004c*/ 	.byte	0x03, 0x1b
        /*004e*/ 	.short	0x00ff


	//----- nvinfo : EIATTR_MERCURY_ISA_VERSION
	.align		4
        /*0050*/ 	.byte	0x03, 0x5f
        /*0052*/ 	.short	0x0101


	//----- nvinfo : EIATTR_VRC_CTA_INIT_COUNT
	.align		4
        /*0054*/ 	.byte	0x02, 0x4a
	.zero		1
	.zero		1


	//----- nvinfo : EIATTR_EXIT_INSTR_OFFSETS
	.align		4
        /*0058*/ 	.byte	0x04, 0x1c
        /*005a*/ 	.short	(.L_17 - .L_16)


	//   ....[0]....
.L_16:
        /*005c*/ 	.word	0x00000040


	//   ....[1]....
        /*0060*/ 	.word	0x00000100


	//----- nvinfo : EIATTR_CBANK_PARAM_SIZE
	.align		4
.L_17:
        /*0064*/ 	.byte	0x03, 0x19
        /*0066*/ 	.short	0x001c


	//----- nvinfo : EIATTR_PARAM_CBANK
	.align		4
        /*0068*/ 	.byte	0x04, 0x0a
        /*006a*/ 	.short	(.L_19 - .L_18)
	.align		4
.L_18:
        /*006c*/ 	.word	index@(.nv.constant0._Z8sumArrayPfS_S_i)
        /*0070*/ 	.short	0x0380
        /*0072*/ 	.short	0x001c


	//----- nvinfo : EIATTR_SW_WAR
	.align		4
.L_19:
        /*0074*/ 	.byte	0x04, 0x36
        /*0076*/ 	.short	(.L_21 - .L_20)
.L_20:
        /*0078*/ 	.word	0x00000008
.L_21:


//--------------------- .nv.callgraph             --------------------------
	.section	.nv.callgraph,"",@"SHT_CUDA_CALLGRAPH"
	.align	4
	.sectionentsize	8
	.align		4
        /*0000*/ 	.word	0x00000000
	.align		4
        /*0004*/ 	.word	0xffffffff
	.align		4
        /*0008*/ 	.word	0x00000000
	.align		4
        /*000c*/ 	.word	0xfffffffe
	.align		4
        /*0010*/ 	.word	0x00000000
	.align		4
        /*0014*/ 	.word	0xfffffffd
	.align		4
        /*0018*/ 	.word	0x00000000
	.align		4
        /*001c*/ 	.word	0xfffffffc


//--------------------- .text._Z8sumArrayPfS_S_i  --------------------------
	.section	.text._Z8sumArrayPfS_S_i,"ax",@progbits
	.align	128
        .global         _Z8sumArrayPfS_S_i
        .type           _Z8sumArrayPfS_S_i,@function
        .size           _Z8sumArrayPfS_S_i,(.L_x_1 - _Z8sumArrayPfS_S_i)
        .other          _Z8sumArrayPfS_S_i,@"STO_CUDA_ENTRY STV_DEFAULT"
_Z8sumArrayPfS_S_i:
.text._Z8sumArrayPfS_S_i:
[----:B------:R-:W-:Y:S01]  /*0000*/  LDC R1, c[0x0][0x37c] ;  /* 0x0000df00ff017b82 */ /* 0x000fe20000000800 */
[----:B------:R-:W0:Y:S01]  /*0010*/  S2R R9, SR_TID.X ;  /* 0x0000000000097919 */ /* 0x000e220000002100 */
[----:B------:R-:W0:Y:S02]  /*0020*/  LDCU UR4, c[0x0][0x398] ;  /* 0x00007300ff0477ac */ /* 0x000e240008000800 */
[----:B0-----:R-:W-:-:S13]  /*0030*/  ISETP.GE.AND P0, PT, R9, UR4, PT ;  /* 0x0000000409007c0c */ /* 0x001fda000bf06270 */
[----:B------:R-:W-:Y:S05]  /*0040*/  @P0 EXIT ;  /* 0x000000000000094d */ /* 0x000fea0003800000 */
[----:B------:R-:W0:Y:S01]  /*0050*/  LDC.64 R2, c[0x0][0x380] ;  /* 0x0000e000ff027b82 */ /* 0x000e220000000a00 */
[----:B------:R-:W1:Y:S07]  /*0060*/  LDCU.64 UR4, c[0x0][0x358] ;  /* 0x00006b00ff0477ac */ /* 0x000e6e0008000a00 */
[----:B------:R-:W2:Y:S08]  /*0070*/  LDC.64 R4, c[0x0][0x388] ;  /* 0x0000e200ff047b82 */ /* 0x000eb00000000a00 */
[----:B------:R-:W3:Y:S01]  /*0080*/  LDC.64 R6, c[0x0][0x390] ;  /* 0x0000e400ff067b82 */ /* 0x000ee20000000a00 */
[----:B0-----:R-:W-:-:S06]  /*0090*/  IMAD.WIDE.U32 R2, R9, 0x4, R2 ;  /* 0x0000000409027825 */ /* 0x001fcc00078e0002 */
[----:B-1----:R-:W4:Y:S01]  /*00a0*/  LDG.E R2, desc[UR4][R2.64] ;  /* 0x0000000402027981 */ /* 0x002f22000c1e1900 */
[----:B--2---:R-:W-:-:S06]  /*00b0*/  IMAD.WIDE.U32 R4, R9, 0x4, R4 ;  /* 0x0000000409047825 */ /* 0x004fcc00078e0004 */
[----:B------:R-:W4:Y:S01]  /*00c0*/  LDG.E R5, desc[UR4][R4.64] ;  /* 0x0000000404057981 */ /* 0x000f22000c1e1900 */
[----:B---3--:R-:W-:-:S04]  /*00d0*/  IMAD.WIDE.U32 R6, R9, 0x4, R6 ;  /* 0x0000000409067825 */ /* 0x008fc800078e0006 */
[----:B----4-:R-:W-:-:S05]  /*00e0*/  FADD R9, R2, R5 ;  /* 0x0000000502097221 */ /* 0x010fca0000000000 */
[----:B------:R-:W-:Y:S01]  /*00f0*/  STG.E desc[UR4][R6.64], R9 ;  /* 0x0000000906007986 */ /* 0x000fe2000c101904 */
[----:B------:R-:W-:Y:S05]  /*0100*/  EXIT ;  /* 0x000000000000794d */ /* 0x000fea0003800000 */
.L_x_0:
[----:B------:R-:W-:-:S00]  /*0110*/  BRA `(.L_x_0) ;  /* 0xfffffffc00fc7947 */ /* 0x000fc0000383ffff */
[----:B------:R-:W-:-:S00]  /*0120*/  NOP ;  /* 0x0000000000007918 */ /* 0x000fc00000000000 */
        /* <DEDUP_REMOVED lines=13> */
.L_x_1:


//--------------------- .nv.shared.reserved.0     --------------------------
	.section	.nv.shared.reserved.0,"aw",@nobits
	.weak		__nv_reservedSMEM_offset_0_alias
	.size		__nv_reservedSMEM_offset_0_alias, 0, 64
	.other		__nv_reservedSMEM_offset_0_alias,@"STO_CUDA_RESERVED_SHARED STV_DEFAULT"
__nv_reservedSMEM_offset_0_alias:
	.zero		0
	.zero		64


//--------------------- .nv.constant0._Z8sumArrayPfS_S_i --------------------------
	.section	.nv.constant0._Z8sumArrayPfS_S_i,"a",@progbits
	.sectionflags	@""
	.align	4
.nv.constant0._Z8sumArrayPfS_S_i:
	.zero		924


//--------------------- SYMBOLS --------------------------

	.type		.nv.reservedSmem.offset0,@object
	.size		.nv.reservedSmem.offset0,0x4
